//
// Generated by NVIDIA NVVM Compiler
//
// Compiler Build ID: CL-36424714
// Cuda compilation tools, release 13.0, V13.0.88
// Based on NVVM 20.0.0
//

.version 9.0
.target sm_100
.address_size 64

	// .globl	_Z9MaxPool2dPfiiiiS_

.visible .entry _Z9MaxPool2dPfiiiiS_(
	.param .u64 .ptr .align 1 _Z9MaxPool2dPfiiiiS__param_0,
	.param .u32 _Z9MaxPool2dPfiiiiS__param_1,
	.param .u32 _Z9MaxPool2dPfiiiiS__param_2,
	.param .u32 _Z9MaxPool2dPfiiiiS__param_3,
	.param .u32 _Z9MaxPool2dPfiiiiS__param_4,
	.param .u64 .ptr .align 1 _Z9MaxPool2dPfiiiiS__param_5
)
{
	.reg .pred 	%p<29>;
	.reg .b32 	%r<119>;
	.reg .b32 	%f<11>;
	.reg .b64 	%rd<31>;

	ld.param.u64 	%rd6, [_Z9MaxPool2dPfiiiiS__param_0];
	ld.param.u32 	%r58, [_Z9MaxPool2dPfiiiiS__param_1];
	ld.param.u32 	%r59, [_Z9MaxPool2dPfiiiiS__param_2];
	ld.param.u32 	%r60, [_Z9MaxPool2dPfiiiiS__param_3];
	ld.param.u32 	%r61, [_Z9MaxPool2dPfiiiiS__param_4];
	ld.param.u64 	%rd7, [_Z9MaxPool2dPfiiiiS__param_5];
	cvta.to.global.u64 	%rd1, %rd7;
	mov.u32 	%r62, %ctaid.x;
	mov.u32 	%r63, %ctaid.y;
	mov.u32 	%r64, %nctaid.y;
	mad.lo.s32 	%r1, %r62, %r64, %r63;
	mul.lo.s32 	%r65, %r61, %r1;
	mul.lo.s32 	%r118, %r65, %r61;
	setp.lt.s32 	%p1, %r61, 1;
	@%p1 bra 	$L__BB0_36;
	setp.gt.s32 	%p2, %r60, 0;
	@%p2 bra 	$L__BB0_15;
	and.b32  	%r3, %r61, 7;
	add.s32 	%r4, %r3, -1;
	and.b32  	%r5, %r61, 3;
	and.b32  	%r6, %r61, 2147483640;
	and.b32  	%r7, %r61, 1;
	mov.b32 	%r94, 0;
$L__BB0_3:
	setp.lt.u32 	%p3, %r61, 8;
	@%p3 bra 	$L__BB0_6;
	mov.b32 	%r96, 0;
$L__BB0_5:
	.pragma "nounroll";
	mul.wide.s32 	%rd8, %r118, 4;
	add.s64 	%rd9, %rd1, %rd8;
	mov.b32 	%r69, -971227136;
	st.global.u32 	[%rd9], %r69;
	st.global.u32 	[%rd9+4], %r69;
	st.global.u32 	[%rd9+8], %r69;
	st.global.u32 	[%rd9+12], %r69;
	st.global.u32 	[%rd9+16], %r69;
	st.global.u32 	[%rd9+20], %r69;
	st.global.u32 	[%rd9+24], %r69;
	st.global.u32 	[%rd9+28], %r69;
	add.s32 	%r118, %r118, 8;
	add.s32 	%r96, %r96, 8;
	setp.ne.s32 	%p4, %r96, %r6;
	@%p4 bra 	$L__BB0_5;
$L__BB0_6:
	setp.eq.s32 	%p5, %r3, 0;
	@%p5 bra 	$L__BB0_14;
	setp.lt.u32 	%p6, %r4, 3;
	@%p6 bra 	$L__BB0_9;
	mul.wide.s32 	%rd10, %r118, 4;
	add.s64 	%rd11, %rd1, %rd10;
	mov.b32 	%r71, -971227136;
	st.global.u32 	[%rd11], %r71;
	st.global.u32 	[%rd11+4], %r71;
	st.global.u32 	[%rd11+8], %r71;
	st.global.u32 	[%rd11+12], %r71;
	add.s32 	%r118, %r118, 4;
$L__BB0_9:
	setp.eq.s32 	%p7, %r5, 0;
	@%p7 bra 	$L__BB0_14;
	setp.eq.s32 	%p8, %r5, 1;
	@%p8 bra 	$L__BB0_12;
	mul.wide.s32 	%rd12, %r118, 4;
	add.s64 	%rd13, %rd1, %rd12;
	mov.b32 	%r73, -971227136;
	st.global.u32 	[%rd13], %r73;
	st.global.u32 	[%rd13+4], %r73;
	add.s32 	%r118, %r118, 2;
$L__BB0_12:
	setp.eq.s32 	%p9, %r7, 0;
	@%p9 bra 	$L__BB0_14;
	mul.wide.s32 	%rd14, %r118, 4;
	add.s64 	%rd15, %rd1, %rd14;
	mov.b32 	%r74, -971227136;
	st.global.u32 	[%rd15], %r74;
	add.s32 	%r118, %r118, 1;
$L__BB0_14:
	add.s32 	%r94, %r94, 1;
	setp.eq.s32 	%p10, %r94, %r61;
	@%p10 bra 	$L__BB0_36;
	bra.uni 	$L__BB0_3;
$L__BB0_15:
	and.b32  	%r25, %r61, 7;
	and.b32  	%r26, %r61, 3;
	and.b32  	%r27, %r61, 1;
	and.b32  	%r76, %r61, 2147483640;
	neg.s32 	%r28, %r76;
	add.s64 	%rd2, %rd1, 16;
	cvta.to.global.u64 	%rd3, %rd6;
	mul.lo.s32 	%r29, %r58, %r1;
	mov.b32 	%r105, 0;
$L__BB0_16:
	mul.lo.s32 	%r32, %r105, %r60;
	setp.ge.s32 	%p11, %r32, %r58;
	@%p11 bra 	$L__BB0_24;
	add.s32 	%r86, %r29, %r32;
	mul.lo.s32 	%r33, %r86, %r59;
	mov.b32 	%r107, 0;
$L__BB0_18:
	mul.lo.s32 	%r36, %r107, %r60;
	setp.ge.s32 	%p19, %r36, %r59;
	mov.f32 	%f10, 0fC61C4000;
	@%p19 bra 	$L__BB0_23;
	add.s32 	%r88, %r36, %r33;
	cvt.s64.s32 	%rd4, %r88;
	mov.b32 	%r108, 0;
	mov.f32 	%f10, 0fC61C4000;
$L__BB0_20:
	mul.lo.s32 	%r90, %r108, %r59;
	cvt.s64.s32 	%rd24, %r90;
	add.s64 	%rd5, %rd24, %rd4;
	mov.b32 	%r109, 0;
$L__BB0_21:
	cvt.u64.u32 	%rd25, %r109;
	add.s64 	%rd26, %rd5, %rd25;
	shl.b64 	%rd27, %rd26, 2;
	add.s64 	%rd28, %rd3, %rd27;
	ld.global.f32 	%f7, [%rd28];
	setp.gt.f32 	%p20, %f7, %f10;
	selp.f32 	%f10, %f7, %f10, %p20;
	add.s32 	%r109, %r109, 1;
	setp.lt.s32 	%p21, %r109, %r60;
	add.s32 	%r91, %r109, %r36;
	setp.lt.s32 	%p22, %r91, %r59;
	and.pred  	%p23, %p21, %p22;
	@%p23 bra 	$L__BB0_21;
	add.s32 	%r108, %r108, 1;
	setp.lt.s32 	%p24, %r108, %r60;
	add.s32 	%r92, %r108, %r32;
	setp.lt.s32 	%p25, %r92, %r58;
	and.pred  	%p26, %p24, %p25;
	@%p26 bra 	$L__BB0_20;
$L__BB0_23:
	mul.wide.s32 	%rd29, %r118, 4;
	add.s64 	%rd30, %rd1, %rd29;
	st.global.f32 	[%rd30], %f10;
	add.s32 	%r118, %r118, 1;
	add.s32 	%r107, %r107, 1;
	setp.eq.s32 	%p27, %r107, %r61;
	@%p27 bra 	$L__BB0_35;
	bra.uni 	$L__BB0_18;
$L__BB0_24:
	setp.lt.u32 	%p12, %r61, 8;
	@%p12 bra 	$L__BB0_27;
	mov.u32 	%r110, %r28;
$L__BB0_26:
	.pragma "nounroll";
	mul.wide.s32 	%rd16, %r118, 4;
	add.s64 	%rd17, %rd2, %rd16;
	mov.b32 	%r78, -971227136;
	st.global.u32 	[%rd17+-16], %r78;
	st.global.u32 	[%rd17+-12], %r78;
	st.global.u32 	[%rd17+-8], %r78;
	st.global.u32 	[%rd17+-4], %r78;
	st.global.u32 	[%rd17], %r78;
	st.global.u32 	[%rd17+4], %r78;
	st.global.u32 	[%rd17+8], %r78;
	st.global.u32 	[%rd17+12], %r78;
	add.s32 	%r118, %r118, 8;
	add.s32 	%r110, %r110, 8;
	setp.ne.s32 	%p13, %r110, 0;
	@%p13 bra 	$L__BB0_26;
$L__BB0_27:
	setp.eq.s32 	%p14, %r25, 0;
	@%p14 bra 	$L__BB0_35;
	add.s32 	%r80, %r25, -1;
	setp.lt.u32 	%p15, %r80, 3;
	@%p15 bra 	$L__BB0_30;
	mul.wide.s32 	%rd18, %r118, 4;
	add.s64 	%rd19, %rd1, %rd18;
	mov.b32 	%r81, -971227136;
	st.global.u32 	[%rd19], %r81;
	st.global.u32 	[%rd19+4], %r81;
	st.global.u32 	[%rd19+8], %r81;
	st.global.u32 	[%rd19+12], %r81;
	add.s32 	%r118, %r118, 4;
$L__BB0_30:
	setp.eq.s32 	%p16, %r26, 0;
	@%p16 bra 	$L__BB0_35;
	setp.eq.s32 	%p17, %r26, 1;
	@%p17 bra 	$L__BB0_33;
	mul.wide.s32 	%rd20, %r118, 4;
	add.s64 	%rd21, %rd1, %rd20;
	mov.b32 	%r83, -971227136;
	st.global.u32 	[%rd21], %r83;
	st.global.u32 	[%rd21+4], %r83;
	add.s32 	%r118, %r118, 2;
$L__BB0_33:
	setp.eq.s32 	%p18, %r27, 0;
	@%p18 bra 	$L__BB0_35;
	mul.wide.s32 	%rd22, %r118, 4;
	add.s64 	%rd23, %rd1, %rd22;
	mov.b32 	%r84, -971227136;
	st.global.u32 	[%rd23], %r84;
	add.s32 	%r118, %r118, 1;
$L__BB0_35:
	add.s32 	%r105, %r105, 1;
	setp.ne.s32 	%p28, %r105, %r61;
	@%p28 bra 	$L__BB0_16;
$L__BB0_36:
	ret;

}


// ===== COMPILED SASS (sm_100) =====

	.target	sm_100

	.elftype	@"ET_EXEC"


//--------------------- .note.nv.tkinfo           --------------------------
	.section	.note.nv.tkinfo,"",@"SHT_NOTE"
	.sectionflags	@"SHF_NOTE_NV_TKINFO"
	.tkinfo
        /*0018*/ 	.word	0x00000002
        /*0030*/ 	.string	""
        /*0030*/ 	.string	"ptxas"
        /*0030*/ 	.string	"Cuda compilation tools, release 13.0, V13.0.88"
        /*0030*/ 	.string	"Build cuda_13.0.r13.0/compiler.36424714_0"
        /*0030*/ 	.string	"-arch sm_100 -m 64 "



//--------------------- .note.nv.cuinfo           --------------------------
	.section	.note.nv.cuinfo,"",@"SHT_NOTE"
	.sectionflags	@"SHF_NOTE_NV_CUINFO"
        /*0018*/ 	.short	0x0002
        /*001a*/ 	.short	0x0064
        /*001c*/ 	.short	0x0082
	.zero		2


//--------------------- .nv.info                  --------------------------
	.section	.nv.info,"",@"SHT_CUDA_INFO"
	.align	4


	//----- nvinfo : EIATTR_REGCOUNT
	.align		4
        /*0000*/ 	.byte	0x04, 0x2f
        /*0002*/ 	.short	(.L_1 - .L_0)
	.align		4
.L_0:
        /*0004*/ 	.word	index@(_Z9MaxPool2dPfiiiiS_)
        /*0008*/ 	.word	0x00000017


	//----- nvinfo : EIATTR_FRAME_SIZE
	.align		4
.L_1:
        /*000c*/ 	.byte	0x04, 0x11
        /*000e*/ 	.short	(.L_3 - .L_2)
	.align		4
.L_2:
        /*0010*/ 	.word	index@(_Z9MaxPool2dPfiiiiS_)
        /*0014*/ 	.word	0x00000000


	//----- nvinfo : EIATTR_MIN_STACK_SIZE
	.align		4
.L_3:
        /*0018*/ 	.byte	0x04, 0x12
        /*001a*/ 	.short	(.L_5 - .L_4)
	.align		4
.L_4:
        /*001c*/ 	.word	index@(_Z9MaxPool2dPfiiiiS_)
        /*0020*/ 	.word	0x00000000
.L_5:


//--------------------- .nv.compat                --------------------------
	.section	.nv.compat,"",@"SHT_CUDA_COMPAT_INFO"
	.align	4
        /*0000*/ 	.byte	0x02, 0x09, 0x00, 0x00, 0x02, 0x02, 0x01, 0x00, 0x02, 0x05, 0x05, 0x00, 0x03, 0x07, 0x01, 0x01
        /*0010*/ 	.byte	0x02, 0x03, 0x00, 0x00, 0x02, 0x06, 0x01, 0x00, 0x04, 0x0b, 0x08, 0x00, 0x09, 0x00, 0x00, 0x00
        /*0020*/ 	.byte	0x00, 0x00, 0x00, 0x00


//--------------------- .nv.info._Z9MaxPool2dPfiiiiS_ --------------------------
	.section	.nv.info._Z9MaxPool2dPfiiiiS_,"",@"SHT_CUDA_INFO"
	.sectionflags	@""
	.align	4


	//----- nvinfo : EIATTR_CUDA_API_VERSION
	.align		4
        /*0000*/ 	.byte	0x04, 0x37
        /*0002*/ 	.short	(.L_7 - .L_6)
.L_6:
        /*0004*/ 	.word	0x00000082


	//----- nvinfo : EIATTR_KPARAM_INFO
	.align		4
.L_7:
        /*0008*/ 	.byte	0x04, 0x17
        /*000a*/ 	.short	(.L_9 - .L_8)
.L_8:
        /*000c*/ 	.word	0x00000000
        /*0010*/ 	.short	0x0005
        /*0012*/ 	.short	0x0018
        /*0014*/ 	.byte	0x00, 0xf5, 0x21, 0x00


	//----- nvinfo : EIATTR_KPARAM_INFO
	.align		4
.L_9:
        /*0018*/ 	.byte	0x04, 0x17
        /*001a*/ 	.short	(.L_11 - .L_10)
.L_10:
        /*001c*/ 	.word	0x00000000
        /*0020*/ 	.short	0x0004
        /*0022*/ 	.short	0x0014
        /*0024*/ 	.byte	0x00, 0xf0, 0x11, 0x00


	//----- nvinfo : EIATTR_KPARAM_INFO
	.align		4
.L_11:
        /*0028*/ 	.byte	0x04, 0x17
        /*002a*/ 	.short	(.L_13 - .L_12)
.L_12:
        /*002c*/ 	.word	0x00000000
        /*0030*/ 	.short	0x0003
        /*0032*/ 	.short	0x0010
        /*0034*/ 	.byte	0x00, 0xf0, 0x11, 0x00


	//----- nvinfo : EIATTR_KPARAM_INFO
	.align		4
.L_13:
        /*0038*/ 	.byte	0x04, 0x17
        /*003a*/ 	.short	(.L_15 - .L_14)
.L_14:
        /*003c*/ 	.word	0x00000000
        /*0040*/ 	.short	0x0002
        /*0042*/ 	.short	0x000c
        /*0044*/ 	.byte	0x00, 0xf0, 0x11, 0x00


	//----- nvinfo : EIATTR_KPARAM_INFO
	.align		4
.L_15:
        /*0048*/ 	.byte	0x04, 0x17
        /*004a*/ 	.short	(.L_17 - .L_16)
.L_16:
        /*004c*/ 	.word	0x00000000
        /*0050*/ 	.short	0x0001
        /*0052*/ 	.short	0x0008
        /*0054*/ 	.byte	0x00, 0xf0, 0x11, 0x00


	//----- nvinfo : EIATTR_KPARAM_INFO
	.align		4
.L_17:
        /*0058*/ 	.byte	0x04, 0x17
        /*005a*/ 	.short	(.L_19 - .L_18)
.L_18:
        /*005c*/ 	.word	0x00000000
        /*0060*/ 	.short	0x0000
        /*0062*/ 	.short	0x0000
        /*0064*/ 	.byte	0x00, 0xf5, 0x21, 0x00


	//----- nvinfo : EIATTR_SPARSE_MMA_MASK
	.align		4
.L_19:
        /*0068*/ 	.byte	0x03, 0x50
        /*006a*/ 	.short	0x0000


	//----- nvinfo : EIATTR_MAXREG_COUNT
	.align		4
        /*006c*/ 	.byte	0x03, 0x1b
        /*006e*/ 	.short	0x00ff


	//----- nvinfo : EIATTR_MERCURY_ISA_VERSION
	.align		4
        /*0070*/ 	.byte	0x03, 0x5f
        /*0072*/ 	.short	0x0101


	//----- nvinfo : EIATTR_VRC_CTA_INIT_COUNT
	.align		4
        /*0074*/ 	.byte	0x02, 0x4a
	.zero		1
	.zero		1


	//----- nvinfo : EIATTR_EXIT_INSTR_OFFSETS
	.align		4
        /*0078*/ 	.byte	0x04, 0x1c
        /*007a*/ 	.short	(.L_21 - .L_20)


	//   ....[0]....
.L_20:
        /*007c*/ 	.word	0x00000060


	//   ....[1]....
        /*0080*/ 	.word	0x00000430


	//   ....[2]....
        /*0084*/ 	.word	0x00000b00


	//----- nvinfo : EIATTR_CBANK_PARAM_SIZE
	.align		4
.L_21:
        /*0088*/ 	.byte	0x03, 0x19
        /*008a*/ 	.short	0x0020


	//----- nvinfo : EIATTR_PARAM_CBANK
	.align		4
        /*008c*/ 	.byte	0x04, 0x0a
        /*008e*/ 	.short	(.L_23 - .L_22)
	.align		4
.L_22:
        /*0090*/ 	.word	index@(.nv.constant0._Z9MaxPool2dPfiiiiS_)
        /*0094*/ 	.short	0x0380
        /*0096*/ 	.short	0x0020


	//----- nvinfo : EIATTR_SW_WAR
	.align		4
.L_23:
        /*0098*/ 	.byte	0x04, 0x36
        /*009a*/ 	.short	(.L_25 - .L_24)
.L_24:
        /*009c*/ 	.word	0x00000008
.L_25:


//--------------------- .nv.callgraph             --------------------------
	.section	.nv.callgraph,"",@"SHT_CUDA_CALLGRAPH"
	.align	4
	.sectionentsize	8
	.align		4
        /*0000*/ 	.word	0x00000000
	.align		4
        /*0004*/ 	.word	0xffffffff
	.align		4
        /*0008*/ 	.word	0x00000000
	.align		4
        /*000c*/ 	.word	0xfffffffe
	.align		4
        /*0010*/ 	.word	0x00000000
	.align		4
        /*0014*/ 	.word	0xfffffffd
	.align		4
        /*0018*/ 	.word	0x00000000
	.align		4
        /*001c*/ 	.word	0xfffffffc


//--------------------- .text._Z9MaxPool2dPfiiiiS_ --------------------------
	.section	.text._Z9MaxPool2dPfiiiiS_,"ax",@progbits
	.align	128
        .global         _Z9MaxPool2dPfiiiiS_
        .type           _Z9MaxPool2dPfiiiiS_,@function
        .size           _Z9MaxPool2dPfiiiiS_,(.L_x_17 - _Z9MaxPool2dPfiiiiS_)
        .other          _Z9MaxPool2dPfiiiiS_,@"STO_CUDA_ENTRY STV_DEFAULT"
_Z9MaxPool2dPfiiiiS_:
.text._Z9MaxPool2dPfiiiiS_:
[----:B------:R-:W-:Y:S08]  /*0000*/  LDC R1, c[0x0][0x37c] ;  /* 0x0000df00ff017b82 */ /* 0x000ff00000000800 */
[----:B------:R-:W0:Y:S01]  /*0010*/  LDC R5, c[0x0][0x394] ;  /* 0x0000e500ff057b82 */ /* 0x000e220000000800 */
[----:B------:R-:W1:Y:S07]  /*0020*/  LDCU UR5, c[0x0][0x374] ;  /* 0x00006e80ff0577ac */ /* 0x000e6e0008000800 */
[----:B------:R-:W2:Y:S08]  /*0030*/  S2UR UR8, SR_CTAID.X ;  /* 0x00000000000879c3 */ /* 0x000eb00000002500 */
[----:B------:R-:W3:Y:S01]  /*0040*/  S2UR UR4, SR_CTAID.Y ;  /* 0x00000000000479c3 */ /* 0x000ee20000002600 */
[----:B0-----:R-:W-:-:S13]  /*0050*/  ISETP.GE.AND P0, PT, R5, 0x1, PT ;  /* 0x000000010500780c */ /* 0x001fda0003f06270 */
[----:B-123--:R-:W-:Y:S05]  /*0060*/  @!P0 EXIT ;  /* 0x000000000000894d */ /* 0x00efea0003800000 */
[----:B------:R-:W0:Y:S01]  /*0070*/  LDCU UR6, c[0x0][0x390] ;  /* 0x00007200ff0677ac */ /* 0x000e220008000800 */
[----:B------:R-:W-:Y:S01]  /*0080*/  UIMAD UR8, UR8, UR5, UR4 ;  /* 0x00000005080872a4 */ /* 0x000fe2000f8e0204 */
[----:B------:R-:W1:Y:S05]  /*0090*/  LDCU.64 UR12, c[0x0][0x358] ;  /* 0x00006b00ff0c77ac */ /* 0x000e6a0008000a00 */
[----:B------:R-:W-:-:S04]  /*00a0*/  IMAD R0, R5, UR8, RZ ;  /* 0x0000000805007c24 */ /* 0x000fc8000f8e02ff */
[----:B------:R-:W-:Y:S01]  /*00b0*/  IMAD R0, R0, R5, RZ ;  /* 0x0000000500007224 */ /* 0x000fe200078e02ff */
[----:B0-----:R-:W-:-:S09]  /*00c0*/  UISETP.GT.AND UP0, UPT, UR6, URZ, UPT ;  /* 0x000000ff0600728c */ /* 0x001fd2000bf04270 */
[----:B-1----:R-:W-:Y:S05]  /*00d0*/  BRA.U UP0, `(.L_x_0) ;  /* 0x0000000100dc7547 */ /* 0x002fea000b800000 */
[C---:B------:R-:W-:Y:S01]  /*00e0*/  LOP3.LUT R8, R5.reuse, 0x7, RZ, 0xc0, !PT ;  /* 0x0000000705087812 */ /* 0x040fe200078ec0ff */
[----:B------:R-:W-:Y:S01]  /*00f0*/  UMOV UR4, URZ ;  /* 0x000000ff00047c82 */ /* 0x000fe20008000000 */
[C---:B------:R-:W-:Y:S02]  /*0100*/  LOP3.LUT R10, R5.reuse, 0x3, RZ, 0xc0, !PT ;  /* 0x00000003050a7812 */ /* 0x040fe400078ec0ff */
[----:B------:R-:W-:Y:S01]  /*0110*/  LOP3.LUT R6, R5, 0x7ffffff8, RZ, 0xc0, !PT ;  /* 0x7ffffff805067812 */ /* 0x000fe200078ec0ff */
[----:B------:R-:W-:-:S05]  /*0120*/  VIADD R2, R8, 0xffffffff ;  /* 0xffffffff08027836 */ /* 0x000fca0000000000 */
[----:B------:R-:W-:-:S13]  /*0130*/  ISETP.GE.U32.AND P0, PT, R2, 0x3, PT ;  /* 0x000000030200780c */ /* 0x000fda0003f06070 */
.L_x_5:
[----:B0-----:R-:W0:Y:S01]  /*0140*/  LDC R11, c[0x0][0x394] ;  /* 0x0000e500ff0b7b82 */ /* 0x001e220000000800 */
[----:B------:R-:W-:Y:S02]  /*0150*/  ISETP.NE.AND P2, PT, R8, RZ, PT ;  /* 0x000000ff0800720c */ /* 0x000fe40003f45270 */
[----:B0-----:R-:W-:-:S13]  /*0160*/  ISETP.GE.U32.AND P1, PT, R11, 0x8, PT ;  /* 0x000000080b00780c */ /* 0x001fda0003f26070 */
[----:B-12---:R-:W-:Y:S05]  /*0170*/  @!P1 BRA `(.L_x_1) ;  /* 0x0000000000409947 */ /* 0x006fea0003800000 */
[----:B------:R-:W0:Y:S01]  /*0180*/  LDC.64 R4, c[0x0][0x398] ;  /* 0x0000e600ff047b82 */ /* 0x000e220000000a00 */
[----:B------:R-:W-:Y:S01]  /*0190*/  IMAD.MOV.U32 R7, RZ, RZ, -0x39e3c000 ;  /* 0xc61c4000ff077424 */ /* 0x000fe200078e00ff */
[----:B------:R-:W-:-:S06]  /*01a0*/  UMOV UR5, URZ ;  /* 0x000000ff00057c82 */ /* 0x000fcc0008000000 */
.L_x_2:
[----:B------:R-:W-:Y:S01]  /*01b0*/  UIADD3 UR5, UPT, UPT, UR5, 0x8, URZ ;  /* 0x0000000805057890 */ /* 0x000fe2000fffe0ff */
[----:B01----:R-:W-:-:S04]  /*01c0*/  IMAD.WIDE R2, R0, 0x4, R4 ;  /* 0x0000000400027825 */ /* 0x003fc800078e0204 */
[----:B------:R-:W-:Y:S01]  /*01d0*/  VIADD R0, R0, 0x8 ;  /* 0x0000000800007836 */ /* 0x000fe20000000000 */
[----:B------:R-:W-:Y:S01]  /*01e0*/  ISETP.NE.AND P1, PT, R6, UR5, PT ;  /* 0x0000000506007c0c */ /* 0x000fe2000bf25270 */
[----:B------:R1:W-:Y:S04]  /*01f0*/  STG.E desc[UR12][R2.64], R7 ;  /* 0x0000000702007986 */ /* 0x0003e8000c10190c */
[----:B------:R1:W-:Y:S04]  /*0200*/  STG.E desc[UR12][R2.64+0x4], R7 ;  /* 0x0000040702007986 */ /* 0x0003e8000c10190c */
[----:B------:R1:W-:Y:S04]  /*0210*/  STG.E desc[UR12][R2.64+0x8], R7 ;  /* 0x0000080702007986 */ /* 0x0003e8000c10190c */
[----:B------:R1:W-:Y:S04]  /*0220*/  STG.E desc[UR12][R2.64+0xc], R7 ;  /* 0x00000c0702007986 */ /* 0x0003e8000c10190c */
[----:B------:R1:W-:Y:S04]  /*0230*/  STG.E desc[UR12][R2.64+0x10], R7 ;  /* 0x0000100702007986 */ /* 0x0003e8000c10190c */
[----:B------:R1:W-:Y:S04]  /*0240*/  STG.E desc[UR12][R2.64+0x14], R7 ;  /* 0x0000140702007986 */ /* 0x0003e8000c10190c */
[----:B------:R1:W-:Y:S04]  /*0250*/  STG.E desc[UR12][R2.64+0x18], R7 ;  /* 0x0000180702007986 */ /* 0x0003e8000c10190c */
[----:B------:R1:W-:Y:S01]  /*0260*/  STG.E desc[UR12][R2.64+0x1c], R7 ;  /* 0x00001c0702007986 */ /* 0x0003e2000c10190c */
[----:B------:R-:W-:Y:S05]  /*0270*/  @P1 BRA `(.L_x_2) ;  /* 0xfffffffc00cc1947 */ /* 0x000fea000383ffff */
.L_x_1:
[----:B------:R-:W-:Y:S05]  /*0280*/  @!P2 BRA `(.L_x_3) ;  /* 0x000000000060a947 */ /* 0x000fea0003800000 */
[----:B------:R-:W-:Y:S01]  /*0290*/  ISETP.NE.AND P1, PT, R10, RZ, PT ;  /* 0x000000ff0a00720c */ /* 0x000fe20003f25270 */
[----:B------:R-:W-:-:S12]  /*02a0*/  @!P0 BRA `(.L_x_4) ;  /* 0x0000000000208947 */ /* 0x000fd80003800000 */
[----:B-1----:R-:W0:Y:S01]  /*02b0*/  LDC.64 R2, c[0x0][0x398] ;  /* 0x0000e600ff027b82 */ /* 0x002e220000000a00 */
[----:B------:R-:W-:Y:S02]  /*02c0*/  IMAD.MOV.U32 R5, RZ, RZ, -0x39e3c000 ;  /* 0xc61c4000ff057424 */ /* 0x000fe400078e00ff */
[----:B0-----:R-:W-:-:S04]  /*02d0*/  IMAD.WIDE R2, R0, 0x4, R2 ;  /* 0x0000000400027825 */ /* 0x001fc800078e0202 */
[----:B------:R-:W-:Y:S01]  /*02e0*/  VIADD R0, R0, 0x4 ;  /* 0x0000000400007836 */ /* 0x000fe20000000000 */
[----:B------:R0:W-:Y:S04]  /*02f0*/  STG.E desc[UR12][R2.64], R5 ;  /* 0x0000000502007986 */ /* 0x0001e8000c10190c */
[----:B------:R0:W-:Y:S04]  /*0300*/  STG.E desc[UR12][R2.64+0x4], R5 ;  /* 0x0000040502007986 */ /* 0x0001e8000c10190c */
[----:B------:R0:W-:Y:S04]  /*0310*/  STG.E desc[UR12][R2.64+0x8], R5 ;  /* 0x0000080502007986 */ /* 0x0001e8000c10190c */
[----:B------:R0:W-:Y:S02]  /*0320*/  STG.E desc[UR12][R2.64+0xc], R5 ;  /* 0x00000c0502007986 */ /* 0x0001e4000c10190c */
.L_x_4:
[----:B------:R-:W-:Y:S05]  /*0330*/  @!P1 BRA `(.L_x_3) ;  /* 0x0000000000349947 */ /* 0x000fea0003800000 */
[----:B------:R-:W-:Y:S02]  /*0340*/  ISETP.NE.AND P1, PT, R10, 0x1, PT ;  /* 0x000000010a00780c */ /* 0x000fe40003f25270 */
[----:B------:R-:W-:-:S11]  /*0350*/  LOP3.LUT P2, RZ, R11, 0x1, RZ, 0xc0, !PT ;  /* 0x000000010bff7812 */ /* 0x000fd6000784c0ff */
[----:B01----:R-:W0:Y:S01]  /*0360*/  @P1 LDC.64 R2, c[0x0][0x398] ;  /* 0x0000e600ff021b82 */ /* 0x003e220000000a00 */
[----:B------:R-:W-:Y:S02]  /*0370*/  @P1 IMAD.MOV.U32 R7, RZ, RZ, -0x39e3c000 ;  /* 0xc61c4000ff071424 */ /* 0x000fe400078e00ff */
[----:B------:R-:W-:-:S05]  /*0380*/  @P2 IMAD.MOV.U32 R9, RZ, RZ, -0x39e3c000 ;  /* 0xc61c4000ff092424 */ /* 0x000fca00078e00ff */
[----:B------:R-:W1:Y:S01]  /*0390*/  @P2 LDC.64 R4, c[0x0][0x398] ;  /* 0x0000e600ff042b82 */ /* 0x000e620000000a00 */
[----:B0-----:R-:W-:-:S04]  /*03a0*/  @P1 IMAD.WIDE R2, R0, 0x4, R2 ;  /* 0x0000000400021825 */ /* 0x001fc800078e0202 */
[----:B------:R-:W-:Y:S01]  /*03b0*/  @P1 VIADD R0, R0, 0x2 ;  /* 0x0000000200001836 */ /* 0x000fe20000000000 */
[----:B------:R2:W-:Y:S03]  /*03c0*/  @P1 STG.E desc[UR12][R2.64], R7 ;  /* 0x0000000702001986 */ /* 0x0005e6000c10190c */
[C---:B-1----:R-:W-:Y:S01]  /*03d0*/  @P2 IMAD.WIDE R4, R0.reuse, 0x4, R4 ;  /* 0x0000000400042825 */ /* 0x042fe200078e0204 */
[----:B------:R2:W-:Y:S03]  /*03e0*/  @P1 STG.E desc[UR12][R2.64+0x4], R7 ;  /* 0x0000040702001986 */ /* 0x0005e6000c10190c */
[----:B------:R-:W-:Y:S01]  /*03f0*/  @P2 VIADD R0, R0, 0x1 ;  /* 0x0000000100002836 */ /* 0x000fe20000000000 */
[----:B------:R2:W-:Y:S06]  /*0400*/  @P2 STG.E desc[UR12][R4.64], R9 ;  /* 0x0000000904002986 */ /* 0x0005ec000c10190c */
.L_x_3:
[----:B------:R-:W-:-:S06]  /*0410*/  UIADD3 UR4, UPT, UPT, UR4, 0x1, URZ ;  /* 0x0000000104047890 */ /* 0x000fcc000fffe0ff */
[----:B------:R-:W-:-:S13]  /*0420*/  ISETP.NE.AND P1, PT, R11, UR4, PT ;  /* 0x000000040b007c0c */ /* 0x000fda000bf25270 */
[----:B------:R-:W-:Y:S05]  /*0430*/  @!P1 EXIT ;  /* 0x000000000000994d */ /* 0x000fea0003800000 */
[----:B------:R-:W-:Y:S05]  /*0440*/  BRA `(.L_x_5) ;  /* 0xfffffffc003c7947 */ /* 0x000fea000383ffff */
.L_x_0:
[----:B------:R-:W0:Y:S01]  /*0450*/  LDC.64 R2, c[0x0][0x398] ;  /* 0x0000e600ff027b82 */ /* 0x000e220000000a00 */
[C---:B------:R-:W-:Y:S01]  /*0460*/  LOP3.LUT R6, R5.reuse, 0x7ffffff8, RZ, 0xc0, !PT ;  /* 0x7ffffff805067812 */ /* 0x040fe200078ec0ff */
[----:B------:R-:W-:Y:S01]  /*0470*/  UMOV UR4, URZ ;  /* 0x000000ff00047c82 */ /* 0x000fe20008000000 */
[C---:B------:R-:W-:Y:S02]  /*0480*/  LOP3.LUT R12, R5.reuse, 0x7, RZ, 0xc0, !PT ;  /* 0x00000007050c7812 */ /* 0x040fe400078ec0ff */
[----:B------:R-:W-:Y:S01]  /*0490*/  LOP3.LUT R4, R5, 0x3, RZ, 0xc0, !PT ;  /* 0x0000000305047812 */ /* 0x000fe200078ec0ff */
[----:B------:R-:W-:Y:S01]  /*04a0*/  IMAD.MOV R5, RZ, RZ, -R6 ;  /* 0x000000ffff057224 */ /* 0x000fe200078e0a06 */
[----:B0-----:R-:W-:-:S04]  /*04b0*/  IADD3 R2, P0, PT, R2, 0x10, RZ ;  /* 0x0000001002027810 */ /* 0x001fc80007f1e0ff */
[----:B------:R-:W-:-:S09]  /*04c0*/  IADD3.X R3, PT, PT, RZ, R3, RZ, P0, !PT ;  /* 0x00000003ff037210 */ /* 0x000fd200007fe4ff */
.L_x_15:
[----:B012---:R-:W0:Y:S08]  /*04d0*/  LDC.64 R10, c[0x0][0x390] ;  /* 0x0000e400ff0a7b82 */ /* 0x007e300000000a00 */
[----:B------:R-:W1:Y:S01]  /*04e0*/  LDC R7, c[0x0][0x388] ;  /* 0x0000e200ff077b82 */ /* 0x000e620000000800 */
[----:B0-----:R-:W-:Y:S01]  /*04f0*/  IMAD R10, R10, UR4, RZ ;  /* 0x000000040a0a7c24 */ /* 0x001fe2000f8e02ff */
[----:B------:R-:W-:-:S06]  /*0500*/  UIADD3 UR4, UPT, UPT, UR4, 0x1, URZ ;  /* 0x0000000104047890 */ /* 0x000fcc000fffe0ff */
[----:B------:R-:W-:Y:S02]  /*0510*/  ISETP.NE.AND P0, PT, R11, UR4, PT ;  /* 0x000000040b007c0c */ /* 0x000fe4000bf05270 */
[----:B-1----:R-:W-:-:S13]  /*0520*/  ISETP.GE.AND P1, PT, R10, R7, PT ;  /* 0x000000070a00720c */ /* 0x002fda0003f26270 */
[----:B------:R-:W-:Y:S05]  /*0530*/  @P1 BRA `(.L_x_6) ;  /* 0x0000000000b81947 */ /* 0x000fea0003800000 */
[----:B------:R-:W-:Y:S01]  /*0540*/  IMAD R13, R7, UR8, R10 ;  /* 0x00000008070d7c24 */ /* 0x000fe2000f8e020a */
[----:B------:R-:W-:-:S06]  /*0550*/  UMOV UR5, URZ ;  /* 0x000000ff00057c82 */ /* 0x000fcc0008000000 */
.L_x_11:
[----:B------:R-:W0:Y:S01]  /*0560*/  LDCU UR9, c[0x0][0x390] ;  /* 0x00007200ff0977ac */ /* 0x000e220008000800 */
[----:B-1----:R-:W1:Y:S01]  /*0570*/  LDC R6, c[0x0][0x38c] ;  /* 0x0000e300ff067b82 */ /* 0x002e620000000800 */
[----:B------:R-:W-:Y:S01]  /*0580*/  IMAD.MOV.U32 R11, RZ, RZ, -0x39e3c000 ;  /* 0xc61c4000ff0b7424 */ /* 0x000fe200078e00ff */
[----:B0-----:R-:W-:-:S06]  /*0590*/  UIMAD UR9, UR5, UR9, URZ ;  /* 0x00000009050972a4 */ /* 0x001fcc000f8e02ff */
[----:B-1----:R-:W-:-:S13]  /*05a0*/  ISETP.LE.AND P1, PT, R6, UR9, PT ;  /* 0x0000000906007c0c */ /* 0x002fda000bf23270 */
[----:B------:R-:W-:Y:S05]  /*05b0*/  @P1 BRA `(.L_x_7) ;  /* 0x0000000000741947 */ /* 0x000fea0003800000 */
[----:B------:R-:W-:Y:S01]  /*05c0*/  IMAD R15, R13, R6, UR9 ;  /* 0x000000090d0f7e24 */ /* 0x000fe2000f8e0206 */
[----:B------:R-:W-:Y:S01]  /*05d0*/  UMOV UR6, URZ ;  /* 0x000000ff00067c82 */ /* 0x000fe20008000000 */
[----:B------:R-:W-:-:S03]  /*05e0*/  IMAD.MOV.U32 R11, RZ, RZ, -0x39e3c000 ;  /* 0xc61c4000ff0b7424 */ /* 0x000fc600078e00ff */
[----:B------:R-:W-:-:S07]  /*05f0*/  SHF.R.S32.HI R17, RZ, 0x1f, R15 ;  /* 0x0000001fff117819 */ /* 0x000fce000001140f */
.L_x_9:
[----:B------:R-:W0:Y:S01]  /*0600*/  LDC R19, c[0x0][0x38c] ;  /* 0x0000e300ff137b82 */ /* 0x000e220000000800 */
[----:B------:R-:W-:-:S07]  /*0610*/  UMOV UR7, URZ ;  /* 0x000000ff00077c82 */ /* 0x000fce0008000000 */
[----:B------:R-:W1:Y:S08]  /*0620*/  LDC R20, c[0x0][0x390] ;  /* 0x0000e400ff147b82 */ /* 0x000e700000000800 */
[----:B------:R-:W2:Y:S01]  /*0630*/  LDC.64 R6, c[0x0][0x380] ;  /* 0x0000e000ff067b82 */ /* 0x000ea20000000a00 */
[----:B0-----:R-:W-:-:S05]  /*0640*/  IMAD R8, R19, UR6, RZ ;  /* 0x0000000613087c24 */ /* 0x001fca000f8e02ff */
[----:B------:R-:W-:-:S04]  /*0650*/  IADD3 R18, P1, PT, R15, R8, RZ ;  /* 0x000000080f127210 */ /* 0x000fc80007f3e0ff */
[----:B-1----:R-:W-:-:S09]  /*0660*/  LEA.HI.X.SX32 R16, R8, R17, 0x1, P1 ;  /* 0x0000001108107211 */ /* 0x002fd200008f0eff */
.L_x_8:
[----:B------:R-:W-:-:S05]  /*0670*/  IADD3 R9, P1, PT, R18, UR7, RZ ;  /* 0x0000000712097c10 */ /* 0x000fca000ff3e0ff */
[----:B------:R-:W-:Y:S01]  /*0680*/  IMAD.X R14, RZ, RZ, R16, P1 ;  /* 0x000000ffff0e7224 */ /* 0x000fe200008e0610 */
[----:B--2---:R-:W-:-:S04]  /*0690*/  LEA R8, P1, R9, R6, 0x2 ;  /* 0x0000000609087211 */ /* 0x004fc800078210ff */
[----:B------:R-:W-:-:S05]  /*06a0*/  LEA.HI.X R9, R9, R7, R14, 0x2, P1 ;  /* 0x0000000709097211 */ /* 0x000fca00008f140e */
[----:B------:R-:W2:Y:S01]  /*06b0*/  LDG.E R8, desc[UR12][R8.64] ;  /* 0x0000000c08087981 */ /* 0x000ea2000c1e1900 */
[----:B------:R-:W-:-:S04]  /*06c0*/  UIADD3 UR7, UPT, UPT, UR7, 0x1, URZ ;  /* 0x0000000107077890 */ /* 0x000fc8000fffe0ff */
[----:B------:R-:W-:Y:S02]  /*06d0*/  UIADD3 UR10, UPT, UPT, UR9, UR7, URZ ;  /* 0x00000007090a7290 */ /* 0x000fe4000fffe0ff */
[----:B------:R-:W-:-:S04]  /*06e0*/  ISETP.LE.AND P2, PT, R20, UR7, PT ;  /* 0x0000000714007c0c */ /* 0x000fc8000bf43270 */
[----:B------:R-:W-:Y:S02]  /*06f0*/  ISETP.GT.AND P3, PT, R19, UR10, PT ;  /* 0x0000000a13007c0c */ /* 0x000fe4000bf64270 */
[----:B--2---:R-:W-:-:S04]  /*0700*/  FSETP.GT.AND P1, PT, R8, R11, PT ;  /* 0x0000000b0800720b */ /* 0x004fc80003f24000 */
[----:B------:R-:W-:-:S07]  /*0710*/  FSEL R11, R8, R11, P1 ;  /* 0x0000000b080b7208 */ /* 0x000fce0000800000 */
[----:B------:R-:W-:Y:S05]  /*0720*/  @!P2 BRA P3, `(.L_x_8) ;  /* 0xfffffffc00d0a947 */ /* 0x000fea000183ffff */
[----:B------:R-:W0:Y:S01]  /*0730*/  LDCU UR7, c[0x0][0x388] ;  /* 0x00007100ff0777ac */ /* 0x000e220008000800 */
[----:B------:R-:W-:-:S06]  /*0740*/  UIADD3 UR6, UPT, UPT, UR6, 0x1, URZ ;  /* 0x0000000106067890 */ /* 0x000fcc000fffe0ff */
[----:B------:R-:W-:Y:S01]  /*0750*/  VIADD R6, R10, UR6 ;  /* 0x000000060a067c36 */ /* 0x000fe20008000000 */
[----:B------:R-:W-:-:S04]  /*0760*/  ISETP.LE.AND P1, PT, R20, UR6, PT ;  /* 0x0000000614007c0c */ /* 0x000fc8000bf23270 */
[----:B0-----:R-:W-:-:S13]  /*0770*/  ISETP.LT.AND P2, PT, R6, UR7, PT ;  /* 0x0000000706007c0c */ /* 0x001fda000bf41270 */
[----:B------:R-:W-:Y:S05]  /*0780*/  @!P1 BRA P2, `(.L_x_9) ;  /* 0xfffffffc009c9947 */ /* 0x000fea000103ffff */
.L_x_7:
[----:B------:R-:W0:Y:S01]  /*0790*/  LDC.64 R6, c[0x0][0x398] ;  /* 0x0000e600ff067b82 */ /* 0x000e220000000a00 */
[----:B------:R-:W1:Y:S01]  /*07a0*/  LDCU UR6, c[0x0][0x394] ;  /* 0x00007280ff0677ac */ /* 0x000e620008000800 */
[----:B------:R-:W-:-:S04]  /*07b0*/  UIADD3 UR5, UPT, UPT, UR5, 0x1, URZ ;  /* 0x0000000105057890 */ /* 0x000fc8000fffe0ff */
[----:B-1----:R-:W-:Y:S01]  /*07c0*/  UISETP.NE.AND UP0, UPT, UR5, UR6, UPT ;  /* 0x000000060500728c */ /* 0x002fe2000bf05270 */
[----:B0-----:R-:W-:-:S04]  /*07d0*/  IMAD.WIDE R6, R0, 0x4, R6 ;  /* 0x0000000400067825 */ /* 0x001fc800078e0206 */
[----:B------:R-:W-:Y:S01]  /*07e0*/  VIADD R0, R0, 0x1 ;  /* 0x0000000100007836 */ /* 0x000fe20000000000 */
[----:B------:R1:W-:Y:S03]  /*07f0*/  STG.E desc[UR12][R6.64], R11 ;  /* 0x0000000b06007986 */ /* 0x0003e6000c10190c */
[----:B------:R-:W-:Y:S05]  /*0800*/  BRA.U !UP0, `(.L_x_10) ;  /* 0x0000000108b87547 */ /* 0x000fea000b800000 */
[----:B------:R-:W-:Y:S05]  /*0810*/  BRA `(.L_x_11) ;  /* 0xfffffffc00507947 */ /* 0x000fea000383ffff */
.L_x_6:
[----:B------:R-:W-:Y:S02]  /*0820*/  ISETP.GE.U32.AND P1, PT, R11, 0x8, PT ;  /* 0x000000080b00780c */ /* 0x000fe40003f26070 */
[----:B------:R-:W-:-:S11]  /*0830*/  ISETP.NE.AND P2, PT, R12, RZ, PT ;  /* 0x000000ff0c00720c */ /* 0x000fd60003f45270 */
[----:B------:R-:W-:Y:S05]  /*0840*/  @!P1 BRA `(.L_x_12) ;  /* 0x00000000003c9947 */ /* 0x000fea0003800000 */
[----:B------:R-:W-:Y:S01]  /*0850*/  MOV R8, R5 ;  /* 0x0000000500087202 */ /* 0x000fe20000000f00 */
[----:B------:R-:W-:-:S07]  /*0860*/  IMAD.MOV.U32 R9, RZ, RZ, -0x39e3c000 ;  /* 0xc61c4000ff097424 */ /* 0x000fce00078e00ff */
.L_x_13:
[----:B------:R-:W-:Y:S02]  /*0870*/  VIADD R8, R8, 0x8 ;  /* 0x0000000808087836 */ /* 0x000fe40000000000 */
[----:B0-----:R-:W-:-:S03]  /*0880*/  IMAD.WIDE R6, R0, 0x4, R2 ;  /* 0x0000000400067825 */ /* 0x001fc600078e0202 */
[----:B------:R-:W-:Y:S01]  /*0890*/  ISETP.NE.AND P1, PT, R8, RZ, PT ;  /* 0x000000ff0800720c */ /* 0x000fe20003f25270 */
[----:B------:R-:W-:Y:S01]  /*08a0*/  VIADD R0, R0, 0x8 ;  /* 0x0000000800007836 */ /* 0x000fe20000000000 */
        /* <DEDUP_REMOVED lines=9> */
.L_x_12:
[----:B------:R-:W-:Y:S05]  /*0940*/  @!P2 BRA `(.L_x_10) ;  /* 0x000000000068a947 */ /* 0x000fea0003800000 */
[----:B0-----:R-:W-:Y:S01]  /*0950*/  VIADD R6, R12, 0xffffffff ;  /* 0xffffffff0c067836 */ /* 0x001fe20000000000 */
[----:B------:R-:W-:-:S04]  /*0960*/  ISETP.NE.AND P2, PT, R4, RZ, PT ;  /* 0x000000ff0400720c */ /* 0x000fc80003f45270 */
[----:B------:R-:W-:-:S13]  /*0970*/  ISETP.GE.U32.AND P1, PT, R6, 0x3, PT ;  /* 0x000000030600780c */ /* 0x000fda0003f26070 */
[----:B------:R-:W-:Y:S05]  /*0980*/  @!P1 BRA `(.L_x_14) ;  /* 0x0000000000209947 */ /* 0x000fea0003800000 */
[----:B------:R-:W0:Y:S01]  /*0990*/  LDC.64 R6, c[0x0][0x398] ;  /* 0x0000e600ff067b82 */ /* 0x000e220000000a00 */
[----:B------:R-:W-:Y:S02]  /*09a0*/  IMAD.MOV.U32 R9, RZ, RZ, -0x39e3c000 ;  /* 0xc61c4000ff097424 */ /* 0x000fe400078e00ff */
[C---:B0-----:R-:W-:Y:S01]  /*09b0*/  IMAD.WIDE R6, R0.reuse, 0x4, R6 ;  /* 0x0000000400067825 */ /* 0x041fe200078e0206 */
[----:B------:R-:W-:-:S04]  /*09c0*/  IADD3 R0, PT, PT, R0, 0x4, RZ ;  /* 0x0000000400007810 */ /* 0x000fc80007ffe0ff */
[----:B------:R0:W-:Y:S04]  /*09d0*/  STG.E desc[UR12][R6.64], R9 ;  /* 0x0000000906007986 */ /* 0x0001e8000c10190c */
[----:B------:R0:W-:Y:S04]  /*09e0*/  STG.E desc[UR12][R6.64+0x4], R9 ;  /* 0x0000040906007986 */ /* 0x0001e8000c10190c */
[----:B------:R0:W-:Y:S04]  /*09f0*/  STG.E desc[UR12][R6.64+0x8], R9 ;  /* 0x0000080906007986 */ /* 0x0001e8000c10190c */
[----:B------:R0:W-:Y:S02]  /*0a00*/  STG.E desc[UR12][R6.64+0xc], R9 ;  /* 0x00000c0906007986 */ /* 0x0001e4000c10190c */
.L_x_14:
[----:B------:R-:W-:Y:S05]  /*0a10*/  @!P2 BRA `(.L_x_10) ;  /* 0x000000000034a947 */ /* 0x000fea0003800000 */
[----:B------:R-:W-:Y:S02]  /*0a20*/  ISETP.NE.AND P1, PT, R4, 0x1, PT ;  /* 0x000000010400780c */ /* 0x000fe40003f25270 */
[----:B------:R-:W-:-:S11]  /*0a30*/  LOP3.LUT P2, RZ, R11, 0x1, RZ, 0xc0, !PT ;  /* 0x000000010bff7812 */ /* 0x000fd6000784c0ff */
[----:B0-----:R-:W0:Y:S01]  /*0a40*/  @P1 LDC.64 R6, c[0x0][0x398] ;  /* 0x0000e600ff061b82 */ /* 0x001e220000000a00 */
        /* <DEDUP_REMOVED lines=10> */
.L_x_10:
[----:B------:R-:W-:Y:S05]  /*0af0*/  @P0 BRA `(.L_x_15) ;  /* 0xfffffff800740947 */ /* 0x000fea000383ffff */
[----:B------:R-:W-:Y:S05]  /*0b00*/  EXIT ;  /* 0x000000000000794d */ /* 0x000fea0003800000 */
.L_x_16:
[----:B------:R-:W-:-:S00]  /*0b10*/  BRA `(.L_x_16) ;  /* 0xfffffffc00fc7947 */ /* 0x000fc0000383ffff */
[----:B------:R-:W-:-:S00]  /*0b20*/  NOP ;  /* 0x0000000000007918 */ /* 0x000fc00000000000 */
        /* <DEDUP_REMOVED lines=13> */
.L_x_17:


//--------------------- .nv.shared.reserved.0     --------------------------
	.section	.nv.shared.reserved.0,"aw",@nobits
	.weak		__nv_reservedSMEM_offset_0_alias
	.size		__nv_reservedSMEM_offset_0_alias, 0, 64
	.other		__nv_reservedSMEM_offset_0_alias,@"STO_CUDA_RESERVED_SHARED STV_DEFAULT"
__nv_reservedSMEM_offset_0_alias:
	.zero		0
	.zero		64


//--------------------- .nv.constant0._Z9MaxPool2dPfiiiiS_ --------------------------
	.section	.nv.constant0._Z9MaxPool2dPfiiiiS_,"a",@progbits
	.sectionflags	@""
	.align	4
.nv.constant0._Z9MaxPool2dPfiiiiS_:
	.zero		928


//--------------------- SYMBOLS --------------------------

	.type		.nv.reservedSmem.offset0,@object
	.size		.nv.reservedSmem.offset0,0x4
